//
// Generated by NVIDIA NVVM Compiler
//
// Compiler Build ID: CL-36424714
// Cuda compilation tools, release 13.0, V13.0.88
// Based on NVVM 20.0.0
//

.version 9.0
.target sm_100
.address_size 64

	// .globl	_Z14reductionNaivePfS_i
// _ZZ16reductionShufflePfS_iE8warpSums has been demoted
.extern .shared .align 16 .b8 sdata[];

.visible .entry _Z14reductionNaivePfS_i(
	.param .u64 .ptr .align 1 _Z14reductionNaivePfS_i_param_0,
	.param .u64 .ptr .align 1 _Z14reductionNaivePfS_i_param_1,
	.param .u32 _Z14reductionNaivePfS_i_param_2
)
{
	.reg .pred 	%p<6>;
	.reg .b32 	%r<17>;
	.reg .b32 	%f<9>;
	.reg .b64 	%rd<9>;

	ld.param.u64 	%rd1, [_Z14reductionNaivePfS_i_param_0];
	ld.param.u64 	%rd2, [_Z14reductionNaivePfS_i_param_1];
	ld.param.u32 	%r8, [_Z14reductionNaivePfS_i_param_2];
	mov.u32 	%r1, %tid.x;
	mov.u32 	%r2, %ctaid.x;
	mov.u32 	%r3, %ntid.x;
	mad.lo.s32 	%r4, %r2, %r3, %r1;
	setp.ge.s32 	%p1, %r4, %r8;
	mov.f32 	%f8, 0f00000000;
	@%p1 bra 	$L__BB0_2;
	cvta.to.global.u64 	%rd3, %rd1;
	mul.wide.s32 	%rd4, %r4, 4;
	add.s64 	%rd5, %rd3, %rd4;
	ld.global.f32 	%f8, [%rd5];
$L__BB0_2:
	shl.b32 	%r9, %r1, 2;
	mov.u32 	%r10, sdata;
	add.s32 	%r5, %r10, %r9;
	st.shared.f32 	[%r5], %f8;
	bar.sync 	0;
	setp.lt.u32 	%p2, %r3, 2;
	@%p2 bra 	$L__BB0_7;
	mov.b32 	%r16, 1;
$L__BB0_4:
	shl.b32 	%r7, %r16, 1;
	add.s32 	%r12, %r7, -1;
	and.b32  	%r13, %r12, %r1;
	setp.ne.s32 	%p3, %r13, 0;
	@%p3 bra 	$L__BB0_6;
	shl.b32 	%r14, %r16, 2;
	add.s32 	%r15, %r5, %r14;
	ld.shared.f32 	%f4, [%r15];
	ld.shared.f32 	%f5, [%r5];
	add.f32 	%f6, %f4, %f5;
	st.shared.f32 	[%r5], %f6;
$L__BB0_6:
	bar.sync 	0;
	setp.lt.u32 	%p4, %r7, %r3;
	mov.u32 	%r16, %r7;
	@%p4 bra 	$L__BB0_4;
$L__BB0_7:
	setp.ne.s32 	%p5, %r1, 0;
	@%p5 bra 	$L__BB0_9;
	ld.shared.f32 	%f7, [sdata];
	cvta.to.global.u64 	%rd6, %rd2;
	mul.wide.u32 	%rd7, %r2, 4;
	add.s64 	%rd8, %rd6, %rd7;
	st.global.f32 	[%rd8], %f7;
$L__BB0_9:
	ret;

}
	// .globl	_Z19reductionOptimized1PfS_i
.visible .entry _Z19reductionOptimized1PfS_i(
	.param .u64 .ptr .align 1 _Z19reductionOptimized1PfS_i_param_0,
	.param .u64 .ptr .align 1 _Z19reductionOptimized1PfS_i_param_1,
	.param .u32 _Z19reductionOptimized1PfS_i_param_2
)
{
	.reg .pred 	%p<6>;
	.reg .b32 	%r<14>;
	.reg .b32 	%f<9>;
	.reg .b64 	%rd<9>;

	ld.param.u64 	%rd1, [_Z19reductionOptimized1PfS_i_param_0];
	ld.param.u64 	%rd2, [_Z19reductionOptimized1PfS_i_param_1];
	ld.param.u32 	%r8, [_Z19reductionOptimized1PfS_i_param_2];
	mov.u32 	%r1, %tid.x;
	mov.u32 	%r2, %ctaid.x;
	mov.u32 	%r13, %ntid.x;
	mad.lo.s32 	%r4, %r2, %r13, %r1;
	setp.ge.s32 	%p1, %r4, %r8;
	mov.f32 	%f8, 0f00000000;
	@%p1 bra 	$L__BB1_2;
	cvta.to.global.u64 	%rd3, %rd1;
	mul.wide.s32 	%rd4, %r4, 4;
	add.s64 	%rd5, %rd3, %rd4;
	ld.global.f32 	%f8, [%rd5];
$L__BB1_2:
	shl.b32 	%r9, %r1, 2;
	mov.u32 	%r10, sdata;
	add.s32 	%r5, %r10, %r9;
	st.shared.f32 	[%r5], %f8;
	bar.sync 	0;
	setp.lt.u32 	%p2, %r13, 2;
	@%p2 bra 	$L__BB1_6;
$L__BB1_3:
	shr.u32 	%r7, %r13, 1;
	setp.ge.u32 	%p3, %r1, %r7;
	@%p3 bra 	$L__BB1_5;
	shl.b32 	%r11, %r7, 2;
	add.s32 	%r12, %r5, %r11;
	ld.shared.f32 	%f4, [%r12];
	ld.shared.f32 	%f5, [%r5];
	add.f32 	%f6, %f4, %f5;
	st.shared.f32 	[%r5], %f6;
$L__BB1_5:
	bar.sync 	0;
	setp.gt.u32 	%p4, %r13, 3;
	mov.u32 	%r13, %r7;
	@%p4 bra 	$L__BB1_3;
$L__BB1_6:
	setp.ne.s32 	%p5, %r1, 0;
	@%p5 bra 	$L__BB1_8;
	ld.shared.f32 	%f7, [sdata];
	cvta.to.global.u64 	%rd6, %rd2;
	mul.wide.u32 	%rd7, %r2, 4;
	add.s64 	%rd8, %rd6, %rd7;
	st.global.f32 	[%rd8], %f7;
$L__BB1_8:
	ret;

}
	// .globl	_Z19reductionOptimized2PfS_i
.visible .entry _Z19reductionOptimized2PfS_i(
	.param .u64 .ptr .align 1 _Z19reductionOptimized2PfS_i_param_0,
	.param .u64 .ptr .align 1 _Z19reductionOptimized2PfS_i_param_1,
	.param .u32 _Z19reductionOptimized2PfS_i_param_2
)
{
	.reg .pred 	%p<7>;
	.reg .b32 	%r<17>;
	.reg .b32 	%f<14>;
	.reg .b64 	%rd<11>;

	ld.param.u64 	%rd3, [_Z19reductionOptimized2PfS_i_param_0];
	ld.param.u64 	%rd2, [_Z19reductionOptimized2PfS_i_param_1];
	ld.param.u32 	%r9, [_Z19reductionOptimized2PfS_i_param_2];
	cvta.to.global.u64 	%rd1, %rd3;
	mov.u32 	%r1, %tid.x;
	mov.u32 	%r2, %ctaid.x;
	mov.u32 	%r16, %ntid.x;
	mul.lo.s32 	%r10, %r16, %r2;
	shl.b32 	%r11, %r10, 1;
	add.s32 	%r4, %r11, %r1;
	setp.ge.s32 	%p1, %r4, %r9;
	mov.f32 	%f12, 0f00000000;
	@%p1 bra 	$L__BB2_2;
	mul.wide.s32 	%rd4, %r4, 4;
	add.s64 	%rd5, %rd1, %rd4;
	ld.global.f32 	%f12, [%rd5];
$L__BB2_2:
	add.s32 	%r5, %r4, %r16;
	setp.ge.u32 	%p2, %r5, %r9;
	mov.f32 	%f13, 0f00000000;
	@%p2 bra 	$L__BB2_4;
	mul.wide.u32 	%rd6, %r5, 4;
	add.s64 	%rd7, %rd1, %rd6;
	ld.global.f32 	%f13, [%rd7];
$L__BB2_4:
	add.f32 	%f7, %f12, %f13;
	shl.b32 	%r12, %r1, 2;
	mov.u32 	%r13, sdata;
	add.s32 	%r6, %r13, %r12;
	st.shared.f32 	[%r6], %f7;
	bar.sync 	0;
	setp.lt.u32 	%p3, %r16, 2;
	@%p3 bra 	$L__BB2_8;
$L__BB2_5:
	shr.u32 	%r8, %r16, 1;
	setp.ge.u32 	%p4, %r1, %r8;
	@%p4 bra 	$L__BB2_7;
	shl.b32 	%r14, %r8, 2;
	add.s32 	%r15, %r6, %r14;
	ld.shared.f32 	%f8, [%r15];
	ld.shared.f32 	%f9, [%r6];
	add.f32 	%f10, %f8, %f9;
	st.shared.f32 	[%r6], %f10;
$L__BB2_7:
	bar.sync 	0;
	setp.gt.u32 	%p5, %r16, 3;
	mov.u32 	%r16, %r8;
	@%p5 bra 	$L__BB2_5;
$L__BB2_8:
	setp.ne.s32 	%p6, %r1, 0;
	@%p6 bra 	$L__BB2_10;
	ld.shared.f32 	%f11, [sdata];
	cvta.to.global.u64 	%rd8, %rd2;
	mul.wide.u32 	%rd9, %r2, 4;
	add.s64 	%rd10, %rd8, %rd9;
	st.global.f32 	[%rd10], %f11;
$L__BB2_10:
	ret;

}
	// .globl	_Z19reductionOptimized3PfS_i
.visible .entry _Z19reductionOptimized3PfS_i(
	.param .u64 .ptr .align 1 _Z19reductionOptimized3PfS_i_param_0,
	.param .u64 .ptr .align 1 _Z19reductionOptimized3PfS_i_param_1,
	.param .u32 _Z19reductionOptimized3PfS_i_param_2
)
{
	.reg .pred 	%p<8>;
	.reg .b32 	%r<17>;
	.reg .b32 	%f<32>;
	.reg .b64 	%rd<11>;

	ld.param.u64 	%rd3, [_Z19reductionOptimized3PfS_i_param_0];
	ld.param.u64 	%rd2, [_Z19reductionOptimized3PfS_i_param_1];
	ld.param.u32 	%r9, [_Z19reductionOptimized3PfS_i_param_2];
	cvta.to.global.u64 	%rd1, %rd3;
	mov.u32 	%r1, %tid.x;
	mov.u32 	%r2, %ctaid.x;
	mov.u32 	%r16, %ntid.x;
	mul.lo.s32 	%r10, %r16, %r2;
	shl.b32 	%r11, %r10, 1;
	add.s32 	%r4, %r11, %r1;
	setp.ge.s32 	%p1, %r4, %r9;
	mov.f32 	%f30, 0f00000000;
	@%p1 bra 	$L__BB3_2;
	mul.wide.s32 	%rd4, %r4, 4;
	add.s64 	%rd5, %rd1, %rd4;
	ld.global.f32 	%f30, [%rd5];
$L__BB3_2:
	add.s32 	%r5, %r4, %r16;
	setp.ge.u32 	%p2, %r5, %r9;
	mov.f32 	%f31, 0f00000000;
	@%p2 bra 	$L__BB3_4;
	mul.wide.u32 	%rd6, %r5, 4;
	add.s64 	%rd7, %rd1, %rd6;
	ld.global.f32 	%f31, [%rd7];
$L__BB3_4:
	add.f32 	%f7, %f30, %f31;
	shl.b32 	%r12, %r1, 2;
	mov.u32 	%r13, sdata;
	add.s32 	%r6, %r13, %r12;
	st.shared.f32 	[%r6], %f7;
	bar.sync 	0;
	setp.lt.u32 	%p3, %r16, 66;
	@%p3 bra 	$L__BB3_8;
$L__BB3_5:
	shr.u32 	%r8, %r16, 1;
	setp.ge.u32 	%p4, %r1, %r8;
	@%p4 bra 	$L__BB3_7;
	shl.b32 	%r14, %r8, 2;
	add.s32 	%r15, %r6, %r14;
	ld.shared.f32 	%f8, [%r15];
	ld.shared.f32 	%f9, [%r6];
	add.f32 	%f10, %f8, %f9;
	st.shared.f32 	[%r6], %f10;
$L__BB3_7:
	bar.sync 	0;
	setp.gt.u32 	%p5, %r16, 131;
	mov.u32 	%r16, %r8;
	@%p5 bra 	$L__BB3_5;
$L__BB3_8:
	setp.gt.u32 	%p6, %r1, 31;
	@%p6 bra 	$L__BB3_11;
	ld.volatile.shared.f32 	%f11, [%r6+128];
	ld.volatile.shared.f32 	%f12, [%r6];
	add.f32 	%f13, %f11, %f12;
	st.volatile.shared.f32 	[%r6], %f13;
	ld.volatile.shared.f32 	%f14, [%r6+64];
	ld.volatile.shared.f32 	%f15, [%r6];
	add.f32 	%f16, %f14, %f15;
	st.volatile.shared.f32 	[%r6], %f16;
	ld.volatile.shared.f32 	%f17, [%r6+32];
	ld.volatile.shared.f32 	%f18, [%r6];
	add.f32 	%f19, %f17, %f18;
	st.volatile.shared.f32 	[%r6], %f19;
	ld.volatile.shared.f32 	%f20, [%r6+16];
	ld.volatile.shared.f32 	%f21, [%r6];
	add.f32 	%f22, %f20, %f21;
	st.volatile.shared.f32 	[%r6], %f22;
	ld.volatile.shared.f32 	%f23, [%r6+8];
	ld.volatile.shared.f32 	%f24, [%r6];
	add.f32 	%f25, %f23, %f24;
	st.volatile.shared.f32 	[%r6], %f25;
	ld.volatile.shared.f32 	%f26, [%r6+4];
	ld.volatile.shared.f32 	%f27, [%r6];
	add.f32 	%f28, %f26, %f27;
	st.volatile.shared.f32 	[%r6], %f28;
	setp.ne.s32 	%p7, %r1, 0;
	@%p7 bra 	$L__BB3_11;
	ld.shared.f32 	%f29, [sdata];
	cvta.to.global.u64 	%rd8, %rd2;
	mul.wide.u32 	%rd9, %r2, 4;
	add.s64 	%rd10, %rd8, %rd9;
	st.global.f32 	[%rd10], %f29;
$L__BB3_11:
	ret;

}
	// .globl	_Z16reductionShufflePfS_i
.visible .entry _Z16reductionShufflePfS_i(
	.param .u64 .ptr .align 1 _Z16reductionShufflePfS_i_param_0,
	.param .u64 .ptr .align 1 _Z16reductionShufflePfS_i_param_1,
	.param .u32 _Z16reductionShufflePfS_i_param_2
)
{
	.reg .pred 	%p<16>;
	.reg .b32 	%r<35>;
	.reg .b32 	%f<29>;
	.reg .b64 	%rd<9>;
	// demoted variable
	.shared .align 4 .b8 _ZZ16reductionShufflePfS_iE8warpSums[128];
	ld.param.u64 	%rd1, [_Z16reductionShufflePfS_i_param_0];
	ld.param.u64 	%rd2, [_Z16reductionShufflePfS_i_param_1];
	ld.param.u32 	%r6, [_Z16reductionShufflePfS_i_param_2];
	mov.u32 	%r1, %tid.x;
	mov.u32 	%r2, %ctaid.x;
	mov.u32 	%r3, %ntid.x;
	mad.lo.s32 	%r4, %r2, %r3, %r1;
	setp.ge.s32 	%p1, %r4, %r6;
	mov.f32 	%f27, 0f00000000;
	@%p1 bra 	$L__BB4_2;
	cvta.to.global.u64 	%rd3, %rd1;
	mul.wide.s32 	%rd4, %r4, 4;
	add.s64 	%rd5, %rd3, %rd4;
	ld.global.f32 	%f27, [%rd5];
$L__BB4_2:
	mov.b32 	%r7, %f27;
	shfl.sync.down.b32	%r8|%p2, %r7, 16, 31, -1;
	mov.b32 	%f8, %r8;
	add.f32 	%f9, %f27, %f8;
	mov.b32 	%r9, %f9;
	shfl.sync.down.b32	%r10|%p3, %r9, 8, 31, -1;
	mov.b32 	%f10, %r10;
	add.f32 	%f11, %f9, %f10;
	mov.b32 	%r11, %f11;
	shfl.sync.down.b32	%r12|%p4, %r11, 4, 31, -1;
	mov.b32 	%f12, %r12;
	add.f32 	%f13, %f11, %f12;
	mov.b32 	%r13, %f13;
	shfl.sync.down.b32	%r14|%p5, %r13, 2, 31, -1;
	mov.b32 	%f14, %r14;
	add.f32 	%f15, %f13, %f14;
	mov.b32 	%r15, %f15;
	shfl.sync.down.b32	%r16|%p6, %r15, 1, 31, -1;
	mov.b32 	%f16, %r16;
	add.f32 	%f3, %f15, %f16;
	and.b32  	%r5, %r1, 31;
	setp.ne.s32 	%p7, %r5, 0;
	@%p7 bra 	$L__BB4_4;
	shr.u32 	%r17, %r1, 3;
	mov.u32 	%r18, _ZZ16reductionShufflePfS_iE8warpSums;
	add.s32 	%r19, %r18, %r17;
	st.shared.f32 	[%r19], %f3;
$L__BB4_4:
	bar.sync 	0;
	setp.gt.u32 	%p8, %r1, 31;
	@%p8 bra 	$L__BB4_9;
	add.s32 	%r20, %r3, 31;
	shr.u32 	%r21, %r20, 5;
	setp.ge.u32 	%p9, %r5, %r21;
	mov.f32 	%f28, 0f00000000;
	@%p9 bra 	$L__BB4_7;
	shl.b32 	%r22, %r5, 2;
	mov.u32 	%r23, _ZZ16reductionShufflePfS_iE8warpSums;
	add.s32 	%r24, %r23, %r22;
	ld.shared.f32 	%f28, [%r24];
$L__BB4_7:
	setp.ne.s32 	%p10, %r5, 0;
	mov.b32 	%r25, %f28;
	shfl.sync.down.b32	%r26|%p11, %r25, 16, 31, -1;
	mov.b32 	%f18, %r26;
	add.f32 	%f19, %f28, %f18;
	mov.b32 	%r27, %f19;
	shfl.sync.down.b32	%r28|%p12, %r27, 8, 31, -1;
	mov.b32 	%f20, %r28;
	add.f32 	%f21, %f19, %f20;
	mov.b32 	%r29, %f21;
	shfl.sync.down.b32	%r30|%p13, %r29, 4, 31, -1;
	mov.b32 	%f22, %r30;
	add.f32 	%f23, %f21, %f22;
	mov.b32 	%r31, %f23;
	shfl.sync.down.b32	%r32|%p14, %r31, 2, 31, -1;
	mov.b32 	%f24, %r32;
	add.f32 	%f25, %f23, %f24;
	mov.b32 	%r33, %f25;
	shfl.sync.down.b32	%r34|%p15, %r33, 1, 31, -1;
	mov.b32 	%f26, %r34;
	add.f32 	%f6, %f25, %f26;
	@%p10 bra 	$L__BB4_9;
	cvta.to.global.u64 	%rd6, %rd2;
	mul.wide.u32 	%rd7, %r2, 4;
	add.s64 	%rd8, %rd6, %rd7;
	st.global.f32 	[%rd8], %f6;
$L__BB4_9:
	ret;

}


// ===== COMPILED SASS (sm_100) =====

	.target	sm_100

	.elftype	@"ET_EXEC"


//--------------------- .note.nv.tkinfo           --------------------------
	.section	.note.nv.tkinfo,"",@"SHT_NOTE"
	.sectionflags	@"SHF_NOTE_NV_TKINFO"
	.tkinfo
        /*0018*/ 	.word	0x00000002
        /*0030*/ 	.string	""
        /*0030*/ 	.string	"ptxas"
        /*0030*/ 	.string	"Cuda compilation tools, release 13.0, V13.0.88"
        /*0030*/ 	.string	"Build cuda_13.0.r13.0/compiler.36424714_0"
        /*0030*/ 	.string	"-arch sm_100 -m 64 "



//--------------------- .note.nv.cuinfo           --------------------------
	.section	.note.nv.cuinfo,"",@"SHT_NOTE"
	.sectionflags	@"SHF_NOTE_NV_CUINFO"
        /*0018*/ 	.short	0x0002
        /*001a*/ 	.short	0x0064
        /*001c*/ 	.short	0x0082
	.zero		2


//--------------------- .nv.info                  --------------------------
	.section	.nv.info,"",@"SHT_CUDA_INFO"
	.align	4


	//----- nvinfo : EIATTR_REGCOUNT
	.align		4
        /*0000*/ 	.byte	0x04, 0x2f
        /*0002*/ 	.short	(.L_1 - .L_0)
	.align		4
.L_0:
        /*0004*/ 	.word	index@(_Z14reductionNaivePfS_i)
        /*0008*/ 	.word	0x0000000b


	//----- nvinfo : EIATTR_FRAME_SIZE
	.align		4
.L_1:
        /*000c*/ 	.byte	0x04, 0x11
        /*000e*/ 	.short	(.L_3 - .L_2)
	.align		4
.L_2:
        /*0010*/ 	.word	index@(_Z14reductionNaivePfS_i)
        /*0014*/ 	.word	0x00000000


	//----- nvinfo : EIATTR_REGCOUNT
	.align		4
.L_3:
        /*0018*/ 	.byte	0x04, 0x2f
        /*001a*/ 	.short	(.L_5 - .L_4)
	.align		4
.L_4:
        /*001c*/ 	.word	index@(_Z19reductionOptimized1PfS_i)
        /*0020*/ 	.word	0x0000000b


	//----- nvinfo : EIATTR_FRAME_SIZE
	.align		4
.L_5:
        /*0024*/ 	.byte	0x04, 0x11
        /*0026*/ 	.short	(.L_7 - .L_6)
	.align		4
.L_6:
        /*0028*/ 	.word	index@(_Z19reductionOptimized1PfS_i)
        /*002c*/ 	.word	0x00000000


	//----- nvinfo : EIATTR_REGCOUNT
	.align		4
.L_7:
        /*0030*/ 	.byte	0x04, 0x2f
        /*0032*/ 	.short	(.L_9 - .L_8)
	.align		4
.L_8:
        /*0034*/ 	.word	index@(_Z19reductionOptimized2PfS_i)
        /*0038*/ 	.word	0x00000010


	//----- nvinfo : EIATTR_FRAME_SIZE
	.align		4
.L_9:
        /*003c*/ 	.byte	0x04, 0x11
        /*003e*/ 	.short	(.L_11 - .L_10)
	.align		4
.L_10:
        /*0040*/ 	.word	index@(_Z19reductionOptimized2PfS_i)
        /*0044*/ 	.word	0x00000000


	//----- nvinfo : EIATTR_REGCOUNT
	.align		4
.L_11:
        /*0048*/ 	.byte	0x04, 0x2f
        /*004a*/ 	.short	(.L_13 - .L_12)
	.align		4
.L_12:
        /*004c*/ 	.word	index@(_Z19reductionOptimized3PfS_i)
        /*0050*/ 	.word	0x0000000d


	//----- nvinfo : EIATTR_FRAME_SIZE
	.align		4
.L_13:
        /*0054*/ 	.byte	0x04, 0x11
        /*0056*/ 	.short	(.L_15 - .L_14)
	.align		4
.L_14:
        /*0058*/ 	.word	index@(_Z19reductionOptimized3PfS_i)
        /*005c*/ 	.word	0x00000000


	//----- nvinfo : EIATTR_REGCOUNT
	.align		4
.L_15:
        /*0060*/ 	.byte	0x04, 0x2f
        /*0062*/ 	.short	(.L_17 - .L_16)
	.align		4
.L_16:
        /*0064*/ 	.word	index@(_Z16reductionShufflePfS_i)
        /*0068*/ 	.word	0x00000010


	//----- nvinfo : EIATTR_FRAME_SIZE
	.align		4
.L_17:
        /*006c*/ 	.byte	0x04, 0x11
        /*006e*/ 	.short	(.L_19 - .L_18)
	.align		4
.L_18:
        /*0070*/ 	.word	index@(_Z16reductionShufflePfS_i)
        /*0074*/ 	.word	0x00000000


	//----- nvinfo : EIATTR_MIN_STACK_SIZE
	.align		4
.L_19:
        /*0078*/ 	.byte	0x04, 0x12
        /*007a*/ 	.short	(.L_21 - .L_20)
	.align		4
.L_20:
        /*007c*/ 	.word	index@(_Z16reductionShufflePfS_i)
        /*0080*/ 	.word	0x00000000


	//----- nvinfo : EIATTR_MIN_STACK_SIZE
	.align		4
.L_21:
        /*0084*/ 	.byte	0x04, 0x12
        /*0086*/ 	.short	(.L_23 - .L_22)
	.align		4
.L_22:
        /*0088*/ 	.word	index@(_Z19reductionOptimized3PfS_i)
        /*008c*/ 	.word	0x00000000


	//----- nvinfo : EIATTR_MIN_STACK_SIZE
	.align		4
.L_23:
        /*0090*/ 	.byte	0x04, 0x12
        /*0092*/ 	.short	(.L_25 - .L_24)
	.align		4
.L_24:
        /*0094*/ 	.word	index@(_Z19reductionOptimized2PfS_i)
        /*0098*/ 	.word	0x00000000


	//----- nvinfo : EIATTR_MIN_STACK_SIZE
	.align		4
.L_25:
        /*009c*/ 	.byte	0x04, 0x12
        /*009e*/ 	.short	(.L_27 - .L_26)
	.align		4
.L_26:
        /*00a0*/ 	.word	index@(_Z19reductionOptimized1PfS_i)
        /*00a4*/ 	.word	0x00000000


	//----- nvinfo : EIATTR_MIN_STACK_SIZE
	.align		4
.L_27:
        /*00a8*/ 	.byte	0x04, 0x12
        /*00aa*/ 	.short	(.L_29 - .L_28)
	.align		4
.L_28:
        /*00ac*/ 	.word	index@(_Z14reductionNaivePfS_i)
        /*00b0*/ 	.word	0x00000000
.L_29:


//--------------------- .nv.compat                --------------------------
	.section	.nv.compat,"",@"SHT_CUDA_COMPAT_INFO"
	.align	4
        /*0000*/ 	.byte	0x02, 0x09, 0x00, 0x00, 0x02, 0x02, 0x01, 0x00, 0x02, 0x05, 0x05, 0x00, 0x03, 0x07, 0x01, 0x01
        /*0010*/ 	.byte	0x02, 0x03, 0x00, 0x00, 0x02, 0x06, 0x01, 0x00, 0x04, 0x0b, 0x08, 0x00, 0x09, 0x00, 0x00, 0x00
        /*0020*/ 	.byte	0x00, 0x00, 0x00, 0x00


//--------------------- .nv.info._Z16reductionShufflePfS_i --------------------------
	.section	.nv.info._Z16reductionShufflePfS_i,"",@"SHT_CUDA_INFO"
	.sectionflags	@""
	.align	4


	//----- nvinfo : EIATTR_CUDA_API_VERSION
	.align		4
        /*0000*/ 	.byte	0x04, 0x37
        /*0002*/ 	.short	(.L_31 - .L_30)
.L_30:
        /*0004*/ 	.word	0x00000082


	//----- nvinfo : EIATTR_KPARAM_INFO
	.align		4
.L_31:
        /*0008*/ 	.byte	0x04, 0x17
        /*000a*/ 	.short	(.L_33 - .L_32)
.L_32:
        /*000c*/ 	.word	0x00000000
        /*0010*/ 	.short	0x0002
        /*0012*/ 	.short	0x0010
        /*0014*/ 	.byte	0x00, 0xf0, 0x11, 0x00


	//----- nvinfo : EIATTR_KPARAM_INFO
	.align		4
.L_33:
        /*0018*/ 	.byte	0x04, 0x17
        /*001a*/ 	.short	(.L_35 - .L_34)
.L_34:
        /*001c*/ 	.word	0x00000000
        /*0020*/ 	.short	0x0001
        /*0022*/ 	.short	0x0008
        /*0024*/ 	.byte	0x00, 0xf5, 0x21, 0x00


	//----- nvinfo : EIATTR_KPARAM_INFO
	.align		4
.L_35:
        /*0028*/ 	.byte	0x04, 0x17
        /*002a*/ 	.short	(.L_37 - .L_36)
.L_36:
        /*002c*/ 	.word	0x00000000
        /*0030*/ 	.short	0x0000
        /*0032*/ 	.short	0x0000
        /*0034*/ 	.byte	0x00, 0xf5, 0x21, 0x00


	//----- nvinfo : EIATTR_SPARSE_MMA_MASK
	.align		4
.L_37:
        /*0038*/ 	.byte	0x03, 0x50
        /*003a*/ 	.short	0x0000


	//----- nvinfo : EIATTR_MAXREG_COUNT
	.align		4
        /*003c*/ 	.byte	0x03, 0x1b
        /*003e*/ 	.short	0x00ff


	//----- nvinfo : EIATTR_NUM_BARRIERS
	.align		4
        /*0040*/ 	.byte	0x02, 0x4c
        /*0042*/ 	.byte	0x01
	.zero		1


	//----- nvinfo : EIATTR_MERCURY_ISA_VERSION
	.align		4
        /*0044*/ 	.byte	0x03, 0x5f
        /*0046*/ 	.short	0x0101


	//----- nvinfo : EIATTR_COOP_GROUP_MASK_REGIDS
	.align		4
        /*0048*/ 	.byte	0x04, 0x29
        /*004a*/ 	.short	(.L_39 - .L_38)


	//   ....[0]....
.L_38:
        /*004c*/ 	.word	0xffffffff


	//   ....[1]....
        /*0050*/ 	.word	0xffffffff


	//   ....[2]....
        /*0054*/ 	.word	0xffffffff


	//   ....[3]....
        /*0058*/ 	.word	0xffffffff


	//   ....[4]....
        /*005c*/ 	.word	0xffffffff


	//   ....[5]....
        /*0060*/ 	.word	0xffffffff


	//   ....[6]....
        /*0064*/ 	.word	0xffffffff


	//   ....[7]....
        /*0068*/ 	.word	0xffffffff


	//   ....[8]....
        /*006c*/ 	.word	0xffffffff


	//   ....[9]....
        /*0070*/ 	.word	0xffffffff


	//----- nvinfo : EIATTR_COOP_GROUP_INSTR_OFFSETS
	.align		4
.L_39:
        /*0074*/ 	.byte	0x04, 0x28
        /*0076*/ 	.short	(.L_41 - .L_40)


	//   ....[0]....
.L_40:
        /*0078*/ 	.word	0x00000120


	//   ....[1]....
        /*007c*/ 	.word	0x00000140


	//   ....[2]....
        /*0080*/ 	.word	0x00000160


	//   ....[3]....
        /*0084*/ 	.word	0x00000180


	//   ....[4]....
        /*0088*/ 	.word	0x000001a0


	//   ....[5]....
        /*008c*/ 	.word	0x00000290


	//   ....[6]....
        /*0090*/ 	.word	0x000002b0


	//   ....[7]....
        /*0094*/ 	.word	0x000002d0


	//   ....[8]....
        /*0098*/ 	.word	0x000002f0


	//   ....[9]....
        /*009c*/ 	.word	0x00000310


	//----- nvinfo : EIATTR_VRC_CTA_INIT_COUNT
	.align		4
.L_41:
        /*00a0*/ 	.byte	0x02, 0x4a
	.zero		1
	.zero		1


	//----- nvinfo : EIATTR_EXIT_INSTR_OFFSETS
	.align		4
        /*00a4*/ 	.byte	0x04, 0x1c
        /*00a6*/ 	.short	(.L_43 - .L_42)


	//   ....[0]....
.L_42:
        /*00a8*/ 	.word	0x000001e0


	//   ....[1]....
        /*00ac*/ 	.word	0x00000320


	//   ....[2]....
        /*00b0*/ 	.word	0x00000370


	//----- nvinfo : EIATTR_CBANK_PARAM_SIZE
	.align		4
.L_43:
        /*00b4*/ 	.byte	0x03, 0x19
        /*00b6*/ 	.short	0x0014


	//----- nvinfo : EIATTR_PARAM_CBANK
	.align		4
        /*00b8*/ 	.byte	0x04, 0x0a
        /*00ba*/ 	.short	(.L_45 - .L_44)
	.align		4
.L_44:
        /*00bc*/ 	.word	index@(.nv.constant0._Z16reductionShufflePfS_i)
        /*00c0*/ 	.short	0x0380
        /*00c2*/ 	.short	0x0014


	//----- nvinfo : EIATTR_SW_WAR
	.align		4
.L_45:
        /*00c4*/ 	.byte	0x04, 0x36
        /*00c6*/ 	.short	(.L_47 - .L_46)
.L_46:
        /*00c8*/ 	.word	0x00000008
.L_47:


//--------------------- .nv.info._Z19reductionOptimized3PfS_i --------------------------
	.section	.nv.info._Z19reductionOptimized3PfS_i,"",@"SHT_CUDA_INFO"
	.sectionflags	@""
	.align	4


	//----- nvinfo : EIATTR_CUDA_API_VERSION
	.align		4
        /*0000*/ 	.byte	0x04, 0x37
        /*0002*/ 	.short	(.L_49 - .L_48)
.L_48:
        /*0004*/ 	.word	0x00000082


	//----- nvinfo : EIATTR_KPARAM_INFO
	.align		4
.L_49:
        /*0008*/ 	.byte	0x04, 0x17
        /*000a*/ 	.short	(.L_51 - .L_50)
.L_50:
        /*000c*/ 	.word	0x00000000
        /*0010*/ 	.short	0x0002
        /*0012*/ 	.short	0x0010
        /*0014*/ 	.byte	0x00, 0xf0, 0x11, 0x00


	//----- nvinfo : EIATTR_KPARAM_INFO
	.align		4
.L_51:
        /*0018*/ 	.byte	0x04, 0x17
        /*001a*/ 	.short	(.L_53 - .L_52)
.L_52:
        /*001c*/ 	.word	0x00000000
        /*0020*/ 	.short	0x0001
        /*0022*/ 	.short	0x0008
        /*0024*/ 	.byte	0x00, 0xf5, 0x21, 0x00


	//----- nvinfo : EIATTR_KPARAM_INFO
	.align		4
.L_53:
        /*0028*/ 	.byte	0x04, 0x17
        /*002a*/ 	.short	(.L_55 - .L_54)
.L_54:
        /*002c*/ 	.word	0x00000000
        /*0030*/ 	.short	0x0000
        /*0032*/ 	.short	0x0000
        /*0034*/ 	.byte	0x00, 0xf5, 0x21, 0x00


	//----- nvinfo : EIATTR_SPARSE_MMA_MASK
	.align		4
.L_55:
        /*0038*/ 	.byte	0x03, 0x50
        /*003a*/ 	.short	0x0000


	//----- nvinfo : EIATTR_MAXREG_COUNT
	.align		4
        /*003c*/ 	.byte	0x03, 0x1b
        /*003e*/ 	.short	0x00ff


	//----- nvinfo : EIATTR_NUM_BARRIERS
	.align		4
        /*0040*/ 	.byte	0x02, 0x4c
        /*0042*/ 	.byte	0x01
	.zero		1


	//----- nvinfo : EIATTR_MERCURY_ISA_VERSION
	.align		4
        /*0044*/ 	.byte	0x03, 0x5f
        /*0046*/ 	.short	0x0101


	//----- nvinfo : EIATTR_VRC_CTA_INIT_COUNT
	.align		4
        /*0048*/ 	.byte	0x02, 0x4a
	.zero		1
	.zero		1


	//----- nvinfo : EIATTR_EXIT_INSTR_OFFSETS
	.align		4
        /*004c*/ 	.byte	0x04, 0x1c
        /*004e*/ 	.short	(.L_57 - .L_56)


	//   ....[0]....
.L_56:
        /*0050*/ 	.word	0x00000290


	//   ....[1]....
        /*0054*/ 	.word	0x00000430


	//   ....[2]....
        /*0058*/ 	.word	0x000004b0


	//----- nvinfo : EIATTR_CBANK_PARAM_SIZE
	.align		4
.L_57:
        /*005c*/ 	.byte	0x03, 0x19
        /*005e*/ 	.short	0x0014


	//----- nvinfo : EIATTR_PARAM_CBANK
	.align		4
        /*0060*/ 	.byte	0x04, 0x0a
        /*0062*/ 	.short	(.L_59 - .L_58)
	.align		4
.L_58:
        /*0064*/ 	.word	index@(.nv.constant0._Z19reductionOptimized3PfS_i)
        /*0068*/ 	.short	0x0380
        /*006a*/ 	.short	0x0014


	//----- nvinfo : EIATTR_SW_WAR
	.align		4
.L_59:
        /*006c*/ 	.byte	0x04, 0x36
        /*006e*/ 	.short	(.L_61 - .L_60)
.L_60:
        /*0070*/ 	.word	0x00000008
.L_61:


//--------------------- .nv.info._Z19reductionOptimized2PfS_i --------------------------
	.section	.nv.info._Z19reductionOptimized2PfS_i,"",@"SHT_CUDA_INFO"
	.sectionflags	@""
	.align	4


	//----- nvinfo : EIATTR_CUDA_API_VERSION
	.align		4
        /*0000*/ 	.byte	0x04, 0x37
        /*0002*/ 	.short	(.L_63 - .L_62)
.L_62:
        /*0004*/ 	.word	0x00000082


	//----- nvinfo : EIATTR_KPARAM_INFO
	.align		4
.L_63:
        /*0008*/ 	.byte	0x04, 0x17
        /*000a*/ 	.short	(.L_65 - .L_64)
.L_64:
        /*000c*/ 	.word	0x00000000
        /*0010*/ 	.short	0x0002
        /*0012*/ 	.short	0x0010
        /*0014*/ 	.byte	0x00, 0xf0, 0x11, 0x00


	//----- nvinfo : EIATTR_KPARAM_INFO
	.align		4
.L_65:
        /*0018*/ 	.byte	0x04, 0x17
        /*001a*/ 	.short	(.L_67 - .L_66)
.L_66:
        /*001c*/ 	.word	0x00000000
        /*0020*/ 	.short	0x0001
        /*0022*/ 	.short	0x0008
        /*0024*/ 	.byte	0x00, 0xf5, 0x21, 0x00


	//----- nvinfo : EIATTR_KPARAM_INFO
	.align		4
.L_67:
        /*0028*/ 	.byte	0x04, 0x17
        /*002a*/ 	.short	(.L_69 - .L_68)
.L_68:
        /*002c*/ 	.word	0x00000000
        /*0030*/ 	.short	0x0000
        /*0032*/ 	.short	0x0000
        /*0034*/ 	.byte	0x00, 0xf5, 0x21, 0x00


	//----- nvinfo : EIATTR_SPARSE_MMA_MASK
	.align		4
.L_69:
        /*0038*/ 	.byte	0x03, 0x50
        /*003a*/ 	.short	0x0000


	//----- nvinfo : EIATTR_MAXREG_COUNT
	.align		4
        /*003c*/ 	.byte	0x03, 0x1b
        /*003e*/ 	.short	0x00ff


	//----- nvinfo : EIATTR_NUM_BARRIERS
	.align		4
        /*0040*/ 	.byte	0x02, 0x4c
        /*0042*/ 	.byte	0x01
	.zero		1


	//----- nvinfo : EIATTR_MERCURY_ISA_VERSION
	.align		4
        /*0044*/ 	.byte	0x03, 0x5f
        /*0046*/ 	.short	0x0101


	//----- nvinfo : EIATTR_VRC_CTA_INIT_COUNT
	.align		4
        /*0048*/ 	.byte	0x02, 0x4a
	.zero		1
	.zero		1


	//----- nvinfo : EIATTR_EXIT_INSTR_OFFSETS
	.align		4
        /*004c*/ 	.byte	0x04, 0x1c
        /*004e*/ 	.short	(.L_71 - .L_70)


	//   ....[0]....
.L_70:
        /*0050*/ 	.word	0x00000290


	//   ....[1]....
        /*0054*/ 	.word	0x00000310


	//----- nvinfo : EIATTR_CBANK_PARAM_SIZE
	.align		4
.L_71:
        /*0058*/ 	.byte	0x03, 0x19
        /*005a*/ 	.short	0x0014


	//----- nvinfo : EIATTR_PARAM_CBANK
	.align		4
        /*005c*/ 	.byte	0x04, 0x0a
        /*005e*/ 	.short	(.L_73 - .L_72)
	.align		4
.L_72:
        /*0060*/ 	.word	index@(.nv.constant0._Z19reductionOptimized2PfS_i)
        /*0064*/ 	.short	0x0380
        /*0066*/ 	.short	0x0014


	//----- nvinfo : EIATTR_SW_WAR
	.align		4
.L_73:
        /*0068*/ 	.byte	0x04, 0x36
        /*006a*/ 	.short	(.L_75 - .L_74)
.L_74:
        /*006c*/ 	.word	0x00000008
.L_75:


//--------------------- .nv.info._Z19reductionOptimized1PfS_i --------------------------
	.section	.nv.info._Z19reductionOptimized1PfS_i,"",@"SHT_CUDA_INFO"
	.sectionflags	@""
	.align	4


	//----- nvinfo : EIATTR_CUDA_API_VERSION
	.align		4
        /*0000*/ 	.byte	0x04, 0x37
        /*0002*/ 	.short	(.L_77 - .L_76)
.L_76:
        /*0004*/ 	.word	0x00000082


	//----- nvinfo : EIATTR_KPARAM_INFO
	.align		4
.L_77:
        /*0008*/ 	.byte	0x04, 0x17
        /*000a*/ 	.short	(.L_79 - .L_78)
.L_78:
        /*000c*/ 	.word	0x00000000
        /*0010*/ 	.short	0x0002
        /*0012*/ 	.short	0x0010
        /*0014*/ 	.byte	0x00, 0xf0, 0x11, 0x00


	//----- nvinfo : EIATTR_KPARAM_INFO
	.align		4
.L_79:
        /*0018*/ 	.byte	0x04, 0x17
        /*001a*/ 	.short	(.L_81 - .L_80)
.L_80:
        /*001c*/ 	.word	0x00000000
        /*0020*/ 	.short	0x0001
        /*0022*/ 	.short	0x0008
        /*0024*/ 	.byte	0x00, 0xf5, 0x21, 0x00


	//----- nvinfo : EIATTR_KPARAM_INFO
	.align		4
.L_81:
        /*0028*/ 	.byte	0x04, 0x17
        /*002a*/ 	.short	(.L_83 - .L_82)
.L_82:
        /*002c*/ 	.word	0x00000000
        /*0030*/ 	.short	0x0000
        /*0032*/ 	.short	0x0000
        /*0034*/ 	.byte	0x00, 0xf5, 0x21, 0x00


	//----- nvinfo : EIATTR_SPARSE_MMA_MASK
	.align		4
.L_83:
        /*0038*/ 	.byte	0x03, 0x50
        /*003a*/ 	.short	0x0000


	//----- nvinfo : EIATTR_MAXREG_COUNT
	.align		4
        /*003c*/ 	.byte	0x03, 0x1b
        /*003e*/ 	.short	0x00ff


	//----- nvinfo : EIATTR_NUM_BARRIERS
	.align		4
        /*0040*/ 	.byte	0x02, 0x4c
        /*0042*/ 	.byte	0x01
	.zero		1


	//----- nvinfo : EIATTR_MERCURY_ISA_VERSION
	.align		4
        /*0044*/ 	.byte	0x03, 0x5f
        /*0046*/ 	.short	0x0101


	//----- nvinfo : EIATTR_VRC_CTA_INIT_COUNT
	.align		4
        /*0048*/ 	.byte	0x02, 0x4a
	.zero		1
	.zero		1


	//----- nvinfo : EIATTR_EXIT_INSTR_OFFSETS
	.align		4
        /*004c*/ 	.byte	0x04, 0x1c
        /*004e*/ 	.short	(.L_85 - .L_84)


	//   ....[0]....
.L_84:
        /*0050*/ 	.word	0x00000210


	//   ....[1]....
        /*0054*/ 	.word	0x00000290


	//----- nvinfo : EIATTR_CBANK_PARAM_SIZE
	.align		4
.L_85:
        /*0058*/ 	.byte	0x03, 0x19
        /*005a*/ 	.short	0x0014


	//----- nvinfo : EIATTR_PARAM_CBANK
	.align		4
        /*005c*/ 	.byte	0x04, 0x0a
        /*005e*/ 	.short	(.L_87 - .L_86)
	.align		4
.L_86:
        /*0060*/ 	.word	index@(.nv.constant0._Z19reductionOptimized1PfS_i)
        /*0064*/ 	.short	0x0380
        /*0066*/ 	.short	0x0014


	//----- nvinfo : EIATTR_SW_WAR
	.align		4
.L_87:
        /*0068*/ 	.byte	0x04, 0x36
        /*006a*/ 	.short	(.L_89 - .L_88)
.L_88:
        /*006c*/ 	.word	0x00000008
.L_89:


//--------------------- .nv.info._Z14reductionNaivePfS_i --------------------------
	.section	.nv.info._Z14reductionNaivePfS_i,"",@"SHT_CUDA_INFO"
	.sectionflags	@""
	.align	4


	//----- nvinfo : EIATTR_CUDA_API_VERSION
	.align		4
        /*0000*/ 	.byte	0x04, 0x37
        /*0002*/ 	.short	(.L_91 - .L_90)
.L_90:
        /*0004*/ 	.word	0x00000082


	//----- nvinfo : EIATTR_KPARAM_INFO
	.align		4
.L_91:
        /*0008*/ 	.byte	0x04, 0x17
        /*000a*/ 	.short	(.L_93 - .L_92)
.L_92:
        /*000c*/ 	.word	0x00000000
        /*0010*/ 	.short	0x0002
        /*0012*/ 	.short	0x0010
        /*0014*/ 	.byte	0x00, 0xf0, 0x11, 0x00


	//----- nvinfo : EIATTR_KPARAM_INFO
	.align		4
.L_93:
        /*0018*/ 	.byte	0x04, 0x17
        /*001a*/ 	.short	(.L_95 - .L_94)
.L_94:
        /*001c*/ 	.word	0x00000000
        /*0020*/ 	.short	0x0001
        /*0022*/ 	.short	0x0008
        /*0024*/ 	.byte	0x00, 0xf5, 0x21, 0x00


	//----- nvinfo : EIATTR_KPARAM_INFO
	.align		4
.L_95:
        /*0028*/ 	.byte	0x04, 0x17
        /*002a*/ 	.short	(.L_97 - .L_96)
.L_96:
        /*002c*/ 	.word	0x00000000
        /*0030*/ 	.short	0x0000
        /*0032*/ 	.short	0x0000
        /*0034*/ 	.byte	0x00, 0xf5, 0x21, 0x00


	//----- nvinfo : EIATTR_SPARSE_MMA_MASK
	.align		4
.L_97:
        /*0038*/ 	.byte	0x03, 0x50
        /*003a*/ 	.short	0x0000


	//----- nvinfo : EIATTR_MAXREG_COUNT
	.align		4
        /*003c*/ 	.byte	0x03, 0x1b
        /*003e*/ 	.short	0x00ff


	//----- nvinfo : EIATTR_NUM_BARRIERS
	.align		4
        /*0040*/ 	.byte	0x02, 0x4c
        /*0042*/ 	.byte	0x01
	.zero		1


	//----- nvinfo : EIATTR_MERCURY_ISA_VERSION
	.align		4
        /*0044*/ 	.byte	0x03, 0x5f
        /*0046*/ 	.short	0x0101


	//----- nvinfo : EIATTR_VRC_CTA_INIT_COUNT
	.align		4
        /*0048*/ 	.byte	0x02, 0x4a
	.zero		1
	.zero		1


	//----- nvinfo : EIATTR_EXIT_INSTR_OFFSETS
	.align		4
        /*004c*/ 	.byte	0x04, 0x1c
        /*004e*/ 	.short	(.L_99 - .L_98)


	//   ....[0]....
.L_98:
        /*0050*/ 	.word	0x00000220


	//   ....[1]....
        /*0054*/ 	.word	0x000002a0


	//----- nvinfo : EIATTR_CBANK_PARAM_SIZE
	.align		4
.L_99:
        /*0058*/ 	.byte	0x03, 0x19
        /*005a*/ 	.short	0x0014


	//----- nvinfo : EIATTR_PARAM_CBANK
	.align		4
        /*005c*/ 	.byte	0x04, 0x0a
        /*005e*/ 	.short	(.L_101 - .L_100)
	.align		4
.L_100:
        /*0060*/ 	.word	index@(.nv.constant0._Z14reductionNaivePfS_i)
        /*0064*/ 	.short	0x0380
        /*0066*/ 	.short	0x0014


	//----- nvinfo : EIATTR_SW_WAR
	.align		4
.L_101:
        /*0068*/ 	.byte	0x04, 0x36
        /*006a*/ 	.short	(.L_103 - .L_102)
.L_102:
        /*006c*/ 	.word	0x00000008
.L_103:


//--------------------- .nv.callgraph             --------------------------
	.section	.nv.callgraph,"",@"SHT_CUDA_CALLGRAPH"
	.align	4
	.sectionentsize	8
	.align		4
        /*0000*/ 	.word	0x00000000
	.align		4
        /*0004*/ 	.word	0xffffffff
	.align		4
        /*0008*/ 	.word	0x00000000
	.align		4
        /*000c*/ 	.word	0xfffffffe
	.align		4
        /*0010*/ 	.word	0x00000000
	.align		4
        /*0014*/ 	.word	0xfffffffd
	.align		4
        /*0018*/ 	.word	0x00000000
	.align		4
        /*001c*/ 	.word	0xfffffffc


//--------------------- .text._Z16reductionShufflePfS_i --------------------------
	.section	.text._Z16reductionShufflePfS_i,"ax",@progbits
	.align	128
        .global         _Z16reductionShufflePfS_i
        .type           _Z16reductionShufflePfS_i,@function
        .size           _Z16reductionShufflePfS_i,(.L_x_13 - _Z16reductionShufflePfS_i)
        .other          _Z16reductionShufflePfS_i,@"STO_CUDA_ENTRY STV_DEFAULT"
_Z16reductionShufflePfS_i:
.text._Z16reductionShufflePfS_i:
[----:B------:R-:W-:Y:S01]  /*0000*/  LDC R1, c[0x0][0x37c] ;  /* 0x0000df00ff017b82 */ /* 0x000fe20000000800 */
[----:B------:R-:W0:Y:S01]  /*0010*/  S2R R13, SR_TID.X ;  /* 0x00000000000d7919 */ /* 0x000e220000002100 */
[----:B------:R-:W0:Y:S01]  /*0020*/  LDCU UR5, c[0x0][0x360] ;  /* 0x00006c00ff0577ac */ /* 0x000e220008000800 */
[----:B------:R-:W-:Y:S01]  /*0030*/  HFMA2 R4, -RZ, RZ, 0, 0 ;  /* 0x00000000ff047431 */ /* 0x000fe200000001ff */
[----:B------:R-:W0:Y:S01]  /*0040*/  S2R R0, SR_CTAID.X ;  /* 0x0000000000007919 */ /* 0x000e220000002500 */
[----:B------:R-:W1:Y:S01]  /*0050*/  LDCU UR4, c[0x0][0x390] ;  /* 0x00007200ff0477ac */ /* 0x000e620008000800 */
[----:B------:R-:W2:Y:S01]  /*0060*/  LDCU.64 UR6, c[0x0][0x358] ;  /* 0x00006b00ff0677ac */ /* 0x000ea20008000a00 */
[----:B0-----:R-:W-:-:S05]  /*0070*/  IMAD R5, R0, UR5, R13 ;  /* 0x0000000500057c24 */ /* 0x001fca000f8e020d */
[----:B-1----:R-:W-:-:S13]  /*0080*/  ISETP.GE.AND P0, PT, R5, UR4, PT ;  /* 0x0000000405007c0c */ /* 0x002fda000bf06270 */
[----:B------:R-:W0:Y:S02]  /*0090*/  @!P0 LDC.64 R2, c[0x0][0x380] ;  /* 0x0000e000ff028b82 */ /* 0x000e240000000a00 */
[----:B0-----:R-:W-:-:S05]  /*00a0*/  @!P0 IMAD.WIDE R2, R5, 0x4, R2 ;  /* 0x0000000405028825 */ /* 0x001fca00078e0202 */
[----:B--2---:R0:W2:Y:S01]  /*00b0*/  @!P0 LDG.E R4, desc[UR6][R2.64] ;  /* 0x0000000602048981 */ /* 0x0040a2000c1e1900 */
[C---:B------:R-:W-:Y:S02]  /*00c0*/  LOP3.LUT P0, R9, R13.reuse, 0x1f, RZ, 0xc0, !PT ;  /* 0x0000001f0d097812 */ /* 0x040fe4000780c0ff */
[----:B------:R-:W-:-:S11]  /*00d0*/  ISETP.GT.U32.AND P1, PT, R13, 0x1f, PT ;  /* 0x0000001f0d00780c */ /* 0x000fd60003f24070 */
[----:B------:R-:W1:Y:S01]  /*00e0*/  @!P0 S2R R11, SR_CgaCtaId ;  /* 0x00000000000b8919 */ /* 0x000e620000008800 */
[----:B0-----:R-:W-:-:S04]  /*00f0*/  @!P0 MOV R2, 0x400 ;  /* 0x0000040000028802 */ /* 0x001fc80000000f00 */
[----:B-1----:R-:W-:-:S04]  /*0100*/  @!P0 LEA R2, R11, R2, 0x18 ;  /* 0x000000020b028211 */ /* 0x002fc800078ec0ff */
[----:B------:R-:W-:Y:S01]  /*0110*/  @!P0 LEA.HI R2, R13, R2, RZ, 0x1d ;  /* 0x000000020d028211 */ /* 0x000fe200078fe8ff */
[----:B--2---:R-:W0:Y:S02]  /*0120*/  SHFL.DOWN PT, R5, R4, 0x10, 0x1f ;  /* 0x0a001f0004057f89 */ /* 0x004e2400000e0000 */
[----:B0-----:R-:W-:-:S05]  /*0130*/  FADD R5, R5, R4 ;  /* 0x0000000405057221 */ /* 0x001fca0000000000 */
[----:B------:R-:W0:Y:S02]  /*0140*/  SHFL.DOWN PT, R6, R5, 0x8, 0x1f ;  /* 0x09001f0005067f89 */ /* 0x000e2400000e0000 */
[----:B0-----:R-:W-:-:S05]  /*0150*/  FADD R6, R5, R6 ;  /* 0x0000000605067221 */ /* 0x001fca0000000000 */
[----:B------:R-:W0:Y:S02]  /*0160*/  SHFL.DOWN PT, R7, R6, 0x4, 0x1f ;  /* 0x08801f0006077f89 */ /* 0x000e2400000e0000 */
[----:B0-----:R-:W-:-:S05]  /*0170*/  FADD R7, R6, R7 ;  /* 0x0000000706077221 */ /* 0x001fca0000000000 */
[----:B------:R-:W0:Y:S02]  /*0180*/  SHFL.DOWN PT, R8, R7, 0x2, 0x1f ;  /* 0x08401f0007087f89 */ /* 0x000e2400000e0000 */
[----:B0-----:R-:W-:-:S05]  /*0190*/  FADD R8, R7, R8 ;  /* 0x0000000807087221 */ /* 0x001fca0000000000 */
[----:B------:R-:W0:Y:S02]  /*01a0*/  SHFL.DOWN PT, R3, R8, 0x1, 0x1f ;  /* 0x08201f0008037f89 */ /* 0x000e2400000e0000 */
[----:B0-----:R-:W-:-:S05]  /*01b0*/  FADD R3, R8, R3 ;  /* 0x0000000308037221 */ /* 0x001fca0000000000 */
[----:B------:R0:W-:Y:S01]  /*01c0*/  @!P0 STS [R2], R3 ;  /* 0x0000000302008388 */ /* 0x0001e20000000800 */
[----:B------:R-:W-:Y:S06]  /*01d0*/  BAR.SYNC.DEFER_BLOCKING 0x0 ;  /* 0x0000000000007b1d */ /* 0x000fec0000010000 */
[----:B------:R-:W-:Y:S05]  /*01e0*/  @P1 EXIT ;  /* 0x000000000000194d */ /* 0x000fea0003800000 */
[----:B------:R-:W-:-:S04]  /*01f0*/  UIADD3 UR4, UPT, UPT, UR5, 0x1f, URZ ;  /* 0x0000001f05047890 */ /* 0x000fc8000fffe0ff */
[----:B------:R-:W-:-:S06]  /*0200*/  USHF.R.U32.HI UR4, URZ, 0x5, UR4 ;  /* 0x00000005ff047899 */ /* 0x000fcc0008011604 */
[----:B------:R-:W-:-:S13]  /*0210*/  ISETP.GE.U32.AND P0, PT, R9, UR4, PT ;  /* 0x0000000409007c0c */ /* 0x000fda000bf06070 */
[----:B0-----:R-:W0:Y:S01]  /*0220*/  @!P0 S2R R3, SR_CgaCtaId ;  /* 0x0000000000038919 */ /* 0x001e220000008800 */
[----:B------:R-:W-:-:S04]  /*0230*/  @!P0 MOV R2, 0x400 ;  /* 0x0000040000028802 */ /* 0x000fc80000000f00 */
[----:B0-----:R-:W-:Y:S02]  /*0240*/  @!P0 LEA R4, R3, R2, 0x18 ;  /* 0x0000000203048211 */ /* 0x001fe400078ec0ff */
[----:B------:R-:W-:Y:S02]  /*0250*/  MOV R2, RZ ;  /* 0x000000ff00027202 */ /* 0x000fe40000000f00 */
[----:B------:R-:W-:-:S05]  /*0260*/  @!P0 LEA R3, R9, R4, 0x2 ;  /* 0x0000000409038211 */ /* 0x000fca00078e10ff */
[----:B------:R-:W0:Y:S01]  /*0270*/  @!P0 LDS R2, [R3] ;  /* 0x0000000003028984 */ /* 0x000e220000000800 */
[----:B------:R-:W-:-:S03]  /*0280*/  ISETP.NE.AND P0, PT, R9, RZ, PT ;  /* 0x000000ff0900720c */ /* 0x000fc60003f05270 */
[----:B0-----:R-:W0:Y:S02]  /*0290*/  SHFL.DOWN PT, R5, R2, 0x10, 0x1f ;  /* 0x0a001f0002057f89 */ /* 0x001e2400000e0000 */
[----:B0-----:R-:W-:-:S05]  /*02a0*/  FADD R5, R5, R2 ;  /* 0x0000000205057221 */ /* 0x001fca0000000000 */
[----:B------:R-:W0:Y:S02]  /*02b0*/  SHFL.DOWN PT, R4, R5, 0x8, 0x1f ;  /* 0x09001f0005047f89 */ /* 0x000e2400000e0000 */
[----:B0-----:R-:W-:-:S05]  /*02c0*/  FADD R4, R5, R4 ;  /* 0x0000000405047221 */ /* 0x001fca0000000000 */
[----:B------:R-:W0:Y:S02]  /*02d0*/  SHFL.DOWN PT, R7, R4, 0x4, 0x1f ;  /* 0x08801f0004077f89 */ /* 0x000e2400000e0000 */
[----:B0-----:R-:W-:-:S05]  /*02e0*/  FADD R7, R4, R7 ;  /* 0x0000000704077221 */ /* 0x001fca0000000000 */
[----:B------:R-:W0:Y:S02]  /*02f0*/  SHFL.DOWN PT, R6, R7, 0x2, 0x1f ;  /* 0x08401f0007067f89 */ /* 0x000e2400000e0000 */
[----:B0-----:R-:W-:-:S05]  /*0300*/  FADD R6, R7, R6 ;  /* 0x0000000607067221 */ /* 0x001fca0000000000 */
[----:B------:R0:W1:Y:S01]  /*0310*/  SHFL.DOWN PT, R9, R6, 0x1, 0x1f ;  /* 0x08201f0006097f89 */ /* 0x00006200000e0000 */
[----:B------:R-:W-:Y:S05]  /*0320*/  @P0 EXIT ;  /* 0x000000000000094d */ /* 0x000fea0003800000 */
[----:B------:R-:W2:Y:S01]  /*0330*/  LDC.64 R2, c[0x0][0x388] ;  /* 0x0000e200ff027b82 */ /* 0x000ea20000000a00 */
[----:B-1----:R-:W-:Y:S01]  /*0340*/  FADD R9, R6, R9 ;  /* 0x0000000906097221 */ /* 0x002fe20000000000 */
[----:B--2---:R-:W-:-:S05]  /*0350*/  IMAD.WIDE.U32 R2, R0, 0x4, R2 ;  /* 0x0000000400027825 */ /* 0x004fca00078e0002 */
[----:B------:R-:W-:Y:S01]  /*0360*/  STG.E desc[UR6][R2.64], R9 ;  /* 0x0000000902007986 */ /* 0x000fe2000c101906 */
[----:B------:R-:W-:Y:S05]  /*0370*/  EXIT ;  /* 0x000000000000794d */ /* 0x000fea0003800000 */
.L_x_0:
[----:B------:R-:W-:-:S00]  /*0380*/  BRA `(.L_x_0) ;  /* 0xfffffffc00fc7947 */ /* 0x000fc0000383ffff */
[----:B------:R-:W-:-:S00]  /*0390*/  NOP ;  /* 0x0000000000007918 */ /* 0x000fc00000000000 */
        /* <DEDUP_REMOVED lines=14> */
.L_x_13:


//--------------------- .text._Z19reductionOptimized3PfS_i --------------------------
	.section	.text._Z19reductionOptimized3PfS_i,"ax",@progbits
	.align	128
        .global         _Z19reductionOptimized3PfS_i
        .type           _Z19reductionOptimized3PfS_i,@function
        .size           _Z19reductionOptimized3PfS_i,(.L_x_14 - _Z19reductionOptimized3PfS_i)
        .other          _Z19reductionOptimized3PfS_i,@"STO_CUDA_ENTRY STV_DEFAULT"
_Z19reductionOptimized3PfS_i:
.text._Z19reductionOptimized3PfS_i:
[----:B------:R-:W-:Y:S01]  /*0000*/  LDC R1, c[0x0][0x37c] ;  /* 0x0000df00ff017b82 */ /* 0x000fe20000000800 */
[----:B------:R-:W0:Y:S01]  /*0010*/  S2R R0, SR_CTAID.X ;  /* 0x0000000000007919 */ /* 0x000e220000002500 */
[----:B------:R-:W1:Y:S01]  /*0020*/  LDCU UR4, c[0x0][0x360] ;  /* 0x00006c00ff0477ac */ /* 0x000e620008000800 */
[----:B------:R-:W-:Y:S01]  /*0030*/  IMAD.MOV.U32 R10, RZ, RZ, RZ ;  /* 0x000000ffff0a7224 */ /* 0x000fe200078e00ff */
[----:B------:R-:W2:Y:S01]  /*0040*/  S2R R2, SR_TID.X ;  /* 0x0000000000027919 */ /* 0x000ea20000002100 */
[----:B------:R-:W3:Y:S01]  /*0050*/  LDCU UR5, c[0x0][0x390] ;  /* 0x00007200ff0577ac */ /* 0x000ee20008000800 */
[----:B------:R-:W4:Y:S01]  /*0060*/  LDCU.64 UR6, c[0x0][0x358] ;  /* 0x00006b00ff0677ac */ /* 0x000f220008000a00 */
[----:B-1----:R-:W-:Y:S01]  /*0070*/  MOV R8, UR4 ;  /* 0x0000000400087c02 */ /* 0x002fe20008000f00 */
[----:B0-----:R-:W-:-:S05]  /*0080*/  IMAD R3, R0, UR4, RZ ;  /* 0x0000000400037c24 */ /* 0x001fca000f8e02ff */
[----:B--2---:R-:W-:-:S04]  /*0090*/  LEA R3, R3, R2, 0x1 ;  /* 0x0000000203037211 */ /* 0x004fc800078e08ff */
[C---:B---3--:R-:W-:Y:S01]  /*00a0*/  ISETP.GE.AND P0, PT, R3.reuse, UR5, PT ;  /* 0x0000000503007c0c */ /* 0x048fe2000bf06270 */
[----:B------:R-:W-:-:S05]  /*00b0*/  IMAD.IADD R9, R3, 0x1, R8 ;  /* 0x0000000103097824 */ /* 0x000fca00078e0208 */
[----:B------:R-:W-:-:S07]  /*00c0*/  ISETP.GE.U32.AND P1, PT, R9, UR5, PT ;  /* 0x0000000509007c0c */ /* 0x000fce000bf26070 */
[----:B------:R-:W0:Y:S08]  /*00d0*/  @!P0 LDC.64 R4, c[0x0][0x380] ;  /* 0x0000e000ff048b82 */ /* 0x000e300000000a00 */
[----:B------:R-:W1:Y:S01]  /*00e0*/  @!P1 LDC.64 R6, c[0x0][0x380] ;  /* 0x0000e000ff069b82 */ /* 0x000e620000000a00 */
[----:B0-----:R-:W-:-:S04]  /*00f0*/  @!P0 IMAD.WIDE R4, R3, 0x4, R4 ;  /* 0x0000000403048825 */ /* 0x001fc800078e0204 */
[----:B------:R-:W-:Y:S02]  /*0100*/  HFMA2 R3, -RZ, RZ, 0, 0 ;  /* 0x00000000ff037431 */ /* 0x000fe400000001ff */
[----:B-1----:R-:W-:-:S04]  /*0110*/  @!P1 IMAD.WIDE.U32 R6, R9, 0x4, R6 ;  /* 0x0000000409069825 */ /* 0x002fc800078e0006 */
[----:B----4-:R-:W2:Y:S04]  /*0120*/  @!P0 LDG.E R3, desc[UR6][R4.64] ;  /* 0x0000000604038981 */ /* 0x010ea8000c1e1900 */
[----:B------:R-:W2:Y:S01]  /*0130*/  @!P1 LDG.E R10, desc[UR6][R6.64] ;  /* 0x00000006060a9981 */ /* 0x000ea2000c1e1900 */
[----:B------:R-:W0:Y:S01]  /*0140*/  S2UR UR5, SR_CgaCtaId ;  /* 0x00000000000579c3 */ /* 0x000e220000008800 */
[----:B------:R-:W-:Y:S01]  /*0150*/  UMOV UR4, 0x400 ;  /* 0x0000040000047882 */ /* 0x000fe20000000000 */
[----:B------:R-:W-:Y:S02]  /*0160*/  ISETP.GE.U32.AND P1, PT, R8, 0x42, PT ;  /* 0x000000420800780c */ /* 0x000fe40003f26070 */
[----:B------:R-:W-:Y:S01]  /*0170*/  ISETP.GT.U32.AND P0, PT, R2, 0x1f, PT ;  /* 0x0000001f0200780c */ /* 0x000fe20003f04070 */
[----:B0-----:R-:W-:Y:S01]  /*0180*/  ULEA UR4, UR5, UR4, 0x18 ;  /* 0x0000000405047291 */ /* 0x001fe2000f8ec0ff */
[----:B--2---:R-:W-:-:S05]  /*0190*/  FADD R3, R10, R3 ;  /* 0x000000030a037221 */ /* 0x004fca0000000000 */
[----:B------:R-:W-:-:S05]  /*01a0*/  LEA R10, R2, UR4, 0x2 ;  /* 0x00000004020a7c11 */ /* 0x000fca000f8e10ff */
[----:B------:R0:W-:Y:S01]  /*01b0*/  STS [R10], R3 ;  /* 0x000000030a007388 */ /* 0x0001e20000000800 */
[----:B------:R-:W-:Y:S06]  /*01c0*/  BAR.SYNC.DEFER_BLOCKING 0x0 ;  /* 0x0000000000007b1d */ /* 0x000fec0000010000 */
[----:B------:R-:W-:Y:S05]  /*01d0*/  @!P1 BRA `(.L_x_1) ;  /* 0x00000000002c9947 */ /* 0x000fea0003800000 */
.L_x_2:
[----:B------:R-:W-:-:S04]  /*01e0*/  SHF.R.U32.HI R7, RZ, 0x1, R8 ;  /* 0x00000001ff077819 */ /* 0x000fc80000011608 */
[----:B------:R-:W-:-:S13]  /*01f0*/  ISETP.GE.U32.AND P1, PT, R2, R7, PT ;  /* 0x000000070200720c */ /* 0x000fda0003f26070 */
[----:B0-----:R-:W-:Y:S01]  /*0200*/  @!P1 LEA R3, R7, R10, 0x2 ;  /* 0x0000000a07039211 */ /* 0x001fe200078e10ff */
[----:B------:R-:W-:Y:S05]  /*0210*/  @!P1 LDS R4, [R10] ;  /* 0x000000000a049984 */ /* 0x000fea0000000800 */
[----:B------:R-:W0:Y:S02]  /*0220*/  @!P1 LDS R3, [R3] ;  /* 0x0000000003039984 */ /* 0x000e240000000800 */
[----:B0-----:R-:W-:-:S05]  /*0230*/  @!P1 FADD R5, R3, R4 ;  /* 0x0000000403059221 */ /* 0x001fca0000000000 */
[----:B------:R1:W-:Y:S01]  /*0240*/  @!P1 STS [R10], R5 ;  /* 0x000000050a009388 */ /* 0x0003e20000000800 */
[----:B------:R-:W-:Y:S01]  /*0250*/  BAR.SYNC.DEFER_BLOCKING 0x0 ;  /* 0x0000000000007b1d */ /* 0x000fe20000010000 */
[----:B------:R-:W-:Y:S02]  /*0260*/  ISETP.GT.U32.AND P1, PT, R8, 0x83, PT ;  /* 0x000000830800780c */ /* 0x000fe40003f24070 */
[----:B------:R-:W-:-:S11]  /*0270*/  MOV R8, R7 ;  /* 0x0000000700087202 */ /* 0x000fd60000000f00 */
[----:B-1----:R-:W-:Y:S05]  /*0280*/  @P1 BRA `(.L_x_2) ;  /* 0xfffffffc00d41947 */ /* 0x002fea000383ffff */
.L_x_1:
[----:B------:R-:W-:Y:S05]  /*0290*/  @P0 EXIT ;  /* 0x000000000000094d */ /* 0x000fea0003800000 */
[----:B0-----:R-:W-:Y:S01]  /*02a0*/  LDS R3, [R10+0x80] ;  /* 0x000080000a037984 */ /* 0x001fe20000000800 */
[----:B------:R-:W-:-:S03]  /*02b0*/  ISETP.NE.AND P0, PT, R2, RZ, PT ;  /* 0x000000ff0200720c */ /* 0x000fc60003f05270 */
[----:B------:R-:W0:Y:S02]  /*02c0*/  LDS R4, [R10] ;  /* 0x000000000a047984 */ /* 0x000e240000000800 */
[----:B0-----:R-:W-:-:S05]  /*02d0*/  FADD R3, R3, R4 ;  /* 0x0000000403037221 */ /* 0x001fca0000000000 */
[----:B------:R-:W-:Y:S04]  /*02e0*/  STS [R10], R3 ;  /* 0x000000030a007388 */ /* 0x000fe80000000800 */
[----:B------:R-:W-:Y:S04]  /*02f0*/  LDS R4, [R10+0x40] ;  /* 0x000040000a047984 */ /* 0x000fe80000000800 */
        /* <DEDUP_REMOVED lines=18> */
[----:B------:R0:W-:Y:S01]  /*0420*/  STS [R10], R5 ;  /* 0x000000050a007388 */ /* 0x0001e20000000800 */
[----:B------:R-:W-:Y:S05]  /*0430*/  @P0 EXIT ;  /* 0x000000000000094d */ /* 0x000fea0003800000 */
[----:B------:R-:W1:Y:S01]  /*0440*/  S2UR UR5, SR_CgaCtaId ;  /* 0x00000000000579c3 */ /* 0x000e620000008800 */
[----:B------:R-:W-:-:S07]  /*0450*/  UMOV UR4, 0x400 ;  /* 0x0000040000047882 */ /* 0x000fce0000000000 */
[----:B------:R-:W2:Y:S01]  /*0460*/  LDC.64 R2, c[0x0][0x388] ;  /* 0x0000e200ff027b82 */ /* 0x000ea20000000a00 */
[----:B-1----:R-:W-:Y:S01]  /*0470*/  ULEA UR4, UR5, UR4, 0x18 ;  /* 0x0000000405047291 */ /* 0x002fe2000f8ec0ff */
[----:B--2---:R-:W-:-:S08]  /*0480*/  IMAD.WIDE.U32 R2, R0, 0x4, R2 ;  /* 0x0000000400027825 */ /* 0x004fd000078e0002 */
[----:B0-----:R-:W0:Y:S04]  /*0490*/  LDS R5, [UR4] ;  /* 0x00000004ff057984 */ /* 0x001e280008000800 */
[----:B0-----:R-:W-:Y:S01]  /*04a0*/  STG.E desc[UR6][R2.64], R5 ;  /* 0x0000000502007986 */ /* 0x001fe2000c101906 */
[----:B------:R-:W-:Y:S05]  /*04b0*/  EXIT ;  /* 0x000000000000794d */ /* 0x000fea0003800000 */
.L_x_3:
        /* <DEDUP_REMOVED lines=12> */
.L_x_14:


//--------------------- .text._Z19reductionOptimized2PfS_i --------------------------
	.section	.text._Z19reductionOptimized2PfS_i,"ax",@progbits
	.align	128
        .global         _Z19reductionOptimized2PfS_i
        .type           _Z19reductionOptimized2PfS_i,@function
        .size           _Z19reductionOptimized2PfS_i,(.L_x_15 - _Z19reductionOptimized2PfS_i)
        .other          _Z19reductionOptimized2PfS_i,@"STO_CUDA_ENTRY STV_DEFAULT"
_Z19reductionOptimized2PfS_i:
.text._Z19reductionOptimized2PfS_i:
[----:B------:R-:W-:Y:S01]  /*0000*/  LDC R1, c[0x0][0x37c] ;  /* 0x0000df00ff017b82 */ /* 0x000fe20000000800 */
[----:B------:R-:W0:Y:S01]  /*0010*/  S2R R11, SR_CTAID.X ;  /* 0x00000000000b7919 */ /* 0x000e220000002500 */
[----:B------:R-:W1:Y:S01]  /*0020*/  LDCU UR4, c[0x0][0x360] ;  /* 0x00006c00ff0477ac */ /* 0x000e620008000800 */
[----:B------:R-:W2:Y:S01]  /*0030*/  S2R R9, SR_TID.X ;  /* 0x0000000000097919 */ /* 0x000ea20000002100 */
[----:B------:R-:W3:Y:S01]  /*0040*/  LDCU UR5, c[0x0][0x390] ;  /* 0x00007200ff0577ac */ /* 0x000ee20008000800 */
[----:B------:R-:W4:Y:S01]  /*0050*/  LDCU.64 UR6, c[0x0][0x358] ;  /* 0x00006b00ff0677ac */ /* 0x000f220008000a00 */
[----:B-1----:R-:W-:Y:S02]  /*0060*/  IMAD.U32 R6, RZ, RZ, UR4 ;  /* 0x00000004ff067e24 */ /* 0x002fe4000f8e00ff */
[----:B0-----:R-:W-:-:S05]  /*0070*/  IMAD R0, R11, UR4, RZ ;  /* 0x000000040b007c24 */ /* 0x001fca000f8e02ff */
[----:B--2---:R-:W-:Y:S01]  /*0080*/  LEA R7, R0, R9, 0x1 ;  /* 0x0000000900077211 */ /* 0x004fe200078e08ff */
[----:B------:R-:W-:-:S03]  /*0090*/  HFMA2 R0, -RZ, RZ, 0, 0 ;  /* 0x00000000ff007431 */ /* 0x000fc600000001ff */
[C---:B---3--:R-:W-:Y:S01]  /*00a0*/  ISETP.GE.AND P0, PT, R7.reuse, UR5, PT ;  /* 0x0000000507007c0c */ /* 0x048fe2000bf06270 */
[----:B------:R-:W-:-:S05]  /*00b0*/  IMAD.IADD R13, R7, 0x1, R6 ;  /* 0x00000001070d7824 */ /* 0x000fca00078e0206 */
[----:B------:R-:W-:-:S07]  /*00c0*/  ISETP.GE.U32.AND P1, PT, R13, UR5, PT ;  /* 0x000000050d007c0c */ /* 0x000fce000bf26070 */
[----:B------:R-:W0:Y:S08]  /*00d0*/  @!P0 LDC.64 R2, c[0x0][0x380] ;  /* 0x0000e000ff028b82 */ /* 0x000e300000000a00 */
[----:B------:R-:W1:Y:S01]  /*00e0*/  @!P1 LDC.64 R4, c[0x0][0x380] ;  /* 0x0000e000ff049b82 */ /* 0x000e620000000a00 */
[----:B0-----:R-:W-:-:S04]  /*00f0*/  @!P0 IMAD.WIDE R2, R7, 0x4, R2 ;  /* 0x0000000407028825 */ /* 0x001fc800078e0202 */
[----:B------:R-:W-:Y:S01]  /*0100*/  IMAD.MOV.U32 R7, RZ, RZ, RZ ;  /* 0x000000ffff077224 */ /* 0x000fe200078e00ff */
[----:B----4-:R-:W2:Y:S01]  /*0110*/  @!P0 LDG.E R0, desc[UR6][R2.64] ;  /* 0x0000000602008981 */ /* 0x010ea2000c1e1900 */
[----:B-1----:R-:W-:-:S05]  /*0120*/  @!P1 IMAD.WIDE.U32 R4, R13, 0x4, R4 ;  /* 0x000000040d049825 */ /* 0x002fca00078e0004 */
[----:B------:R-:W2:Y:S01]  /*0130*/  @!P1 LDG.E R7, desc[UR6][R4.64] ;  /* 0x0000000604079981 */ /* 0x000ea2000c1e1900 */
[----:B------:R-:W0:Y:S01]  /*0140*/  S2UR UR5, SR_CgaCtaId ;  /* 0x00000000000579c3 */ /* 0x000e220000008800 */
[----:B------:R-:W-:Y:S01]  /*0150*/  UMOV UR4, 0x400 ;  /* 0x0000040000047882 */ /* 0x000fe20000000000 */
[----:B------:R-:W-:Y:S02]  /*0160*/  ISETP.GE.U32.AND P1, PT, R6, 0x2, PT ;  /* 0x000000020600780c */ /* 0x000fe40003f26070 */
[----:B------:R-:W-:Y:S01]  /*0170*/  ISETP.NE.AND P0, PT, R9, RZ, PT ;  /* 0x000000ff0900720c */ /* 0x000fe20003f05270 */
[----:B0-----:R-:W-:Y:S01]  /*0180*/  ULEA UR4, UR5, UR4, 0x18 ;  /* 0x0000000405047291 */ /* 0x001fe2000f8ec0ff */
[----:B--2---:R-:W-:-:S05]  /*0190*/  FADD R0, R7, R0 ;  /* 0x0000000007007221 */ /* 0x004fca0000000000 */
[----:B------:R-:W-:-:S05]  /*01a0*/  LEA R7, R9, UR4, 0x2 ;  /* 0x0000000409077c11 */ /* 0x000fca000f8e10ff */
[----:B------:R0:W-:Y:S01]  /*01b0*/  STS [R7], R0 ;  /* 0x0000000007007388 */ /* 0x0001e20000000800 */
[----:B------:R-:W-:Y:S06]  /*01c0*/  BAR.SYNC.DEFER_BLOCKING 0x0 ;  /* 0x0000000000007b1d */ /* 0x000fec0000010000 */
[----:B------:R-:W-:Y:S05]  /*01d0*/  @!P1 BRA `(.L_x_4) ;  /* 0x00000000002c9947 */ /* 0x000fea0003800000 */
.L_x_5:
        /* <DEDUP_REMOVED lines=8> */
[----:B------:R-:W-:Y:S01]  /*0260*/  ISETP.GT.U32.AND P1, PT, R6, 0x3, PT ;  /* 0x000000030600780c */ /* 0x000fe20003f24070 */
[----:B------:R-:W-:-:S12]  /*0270*/  IMAD.MOV.U32 R6, RZ, RZ, R4 ;  /* 0x000000ffff067224 */ /* 0x000fd800078e0004 */
[----:B-1----:R-:W-:Y:S05]  /*0280*/  @P1 BRA `(.L_x_5) ;  /* 0xfffffffc00d41947 */ /* 0x002fea000383ffff */
.L_x_4:
[----:B------:R-:W-:Y:S05]  /*0290*/  @P0 EXIT ;  /* 0x000000000000094d */ /* 0x000fea0003800000 */
[----:B------:R-:W1:Y:S01]  /*02a0*/  S2UR UR5, SR_CgaCtaId ;  /* 0x00000000000579c3 */ /* 0x000e620000008800 */
[----:B------:R-:W-:-:S07]  /*02b0*/  UMOV UR4, 0x400 ;  /* 0x0000040000047882 */ /* 0x000fce0000000000 */
[----:B------:R-:W2:Y:S01]  /*02c0*/  LDC.64 R2, c[0x0][0x388] ;  /* 0x0000e200ff027b82 */ /* 0x000ea20000000a00 */
[----:B-1----:R-:W-:Y:S01]  /*02d0*/  ULEA UR4, UR5, UR4, 0x18 ;  /* 0x0000000405047291 */ /* 0x002fe2000f8ec0ff */
[----:B--2---:R-:W-:-:S08]  /*02e0*/  IMAD.WIDE.U32 R2, R11, 0x4, R2 ;  /* 0x000000040b027825 */ /* 0x004fd000078e0002 */
[----:B------:R-:W1:Y:S04]  /*02f0*/  LDS R5, [UR4] ;  /* 0x00000004ff057984 */ /* 0x000e680008000800 */
[----:B-1----:R-:W-:Y:S01]  /*0300*/  STG.E desc[UR6][R2.64], R5 ;  /* 0x0000000502007986 */ /* 0x002fe2000c101906 */
[----:B------:R-:W-:Y:S05]  /*0310*/  EXIT ;  /* 0x000000000000794d */ /* 0x000fea0003800000 */
.L_x_6:
        /* <DEDUP_REMOVED lines=14> */
.L_x_15:


//--------------------- .text._Z19reductionOptimized1PfS_i --------------------------
	.section	.text._Z19reductionOptimized1PfS_i,"ax",@progbits
	.align	128
        .global         _Z19reductionOptimized1PfS_i
        .type           _Z19reductionOptimized1PfS_i,@function
        .size           _Z19reductionOptimized1PfS_i,(.L_x_16 - _Z19reductionOptimized1PfS_i)
        .other          _Z19reductionOptimized1PfS_i,@"STO_CUDA_ENTRY STV_DEFAULT"
_Z19reductionOptimized1PfS_i:
.text._Z19reductionOptimized1PfS_i:
[----:B------:R-:W-:Y:S01]  /*0000*/  LDC R1, c[0x0][0x37c] ;  /* 0x0000df00ff017b82 */ /* 0x000fe20000000800 */
[----:B------:R-:W0:Y:S01]  /*0010*/  S2R R6, SR_TID.X ;  /* 0x0000000000067919 */ /* 0x000e220000002100 */
[----:B------:R-:W0:Y:S01]  /*0020*/  LDCU UR8, c[0x0][0x360] ;  /* 0x00006c00ff0877ac */ /* 0x000e220008000800 */
[----:B------:R-:W-:Y:S01]  /*0030*/  IMAD.MOV.U32 R4, RZ, RZ, RZ ;  /* 0x000000ffff047224 */ /* 0x000fe200078e00ff */
[----:B------:R-:W0:Y:S01]  /*0040*/  S2R R7, SR_CTAID.X ;  /* 0x0000000000077919 */ /* 0x000e220000002500 */
[----:B------:R-:W1:Y:S01]  /*0050*/  LDCU UR4, c[0x0][0x390] ;  /* 0x00007200ff0477ac */ /* 0x000e620008000800 */
[----:B------:R-:W2:Y:S01]  /*0060*/  LDCU.64 UR6, c[0x0][0x358] ;  /* 0x00006b00ff0677ac */ /* 0x000ea20008000a00 */
[----:B0-----:R-:W-:-:S05]  /*0070*/  IMAD R5, R7, UR8, R6 ;  /* 0x0000000807057c24 */ /* 0x001fca000f8e0206 */
[----:B-1----:R-:W-:-:S13]  /*0080*/  ISETP.GE.AND P0, PT, R5, UR4, PT ;  /* 0x0000000405007c0c */ /* 0x002fda000bf06270 */
[----:B------:R-:W0:Y:S02]  /*0090*/  @!P0 LDC.64 R2, c[0x0][0x380] ;  /* 0x0000e000ff028b82 */ /* 0x000e240000000a00 */
[----:B0-----:R-:W-:-:S05]  /*00a0*/  @!P0 IMAD.WIDE R2, R5, 0x4, R2 ;  /* 0x0000000405028825 */ /* 0x001fca00078e0202 */
[----:B--2---:R-:W2:Y:S01]  /*00b0*/  @!P0 LDG.E R4, desc[UR6][R2.64] ;  /* 0x0000000602048981 */ /* 0x004ea2000c1e1900 */
[----:B------:R-:W0:Y:S01]  /*00c0*/  S2UR UR5, SR_CgaCtaId ;  /* 0x00000000000579c3 */ /* 0x000e220000008800 */
[----:B------:R-:W-:Y:S01]  /*00d0*/  IMAD.U32 R0, RZ, RZ, UR8 ;  /* 0x00000008ff007e24 */ /* 0x000fe2000f8e00ff */
[----:B------:R-:W-:Y:S01]  /*00e0*/  UMOV UR4, 0x400 ;  /* 0x0000040000047882 */ /* 0x000fe20000000000 */
[----:B------:R-:W-:-:S03]  /*00f0*/  ISETP.NE.AND P0, PT, R6, RZ, PT ;  /* 0x000000ff0600720c */ /* 0x000fc60003f05270 */
[----:B------:R-:W-:Y:S01]  /*0100*/  ISETP.GE.U32.AND P1, PT, R0, 0x2, PT ;  /* 0x000000020000780c */ /* 0x000fe20003f26070 */
[----:B0-----:R-:W-:-:S06]  /*0110*/  ULEA UR4, UR5, UR4, 0x18 ;  /* 0x0000000405047291 */ /* 0x001fcc000f8ec0ff */
[----:B------:R-:W-:-:S05]  /*0120*/  LEA R5, R6, UR4, 0x2 ;  /* 0x0000000406057c11 */ /* 0x000fca000f8e10ff */
[----:B--2---:R0:W-:Y:S01]  /*0130*/  STS [R5], R4 ;  /* 0x0000000405007388 */ /* 0x0041e20000000800 */
[----:B------:R-:W-:Y:S06]  /*0140*/  BAR.SYNC.DEFER_BLOCKING 0x0 ;  /* 0x0000000000007b1d */ /* 0x000fec0000010000 */
[----:B------:R-:W-:Y:S05]  /*0150*/  @!P1 BRA `(.L_x_7) ;  /* 0x00000000002c9947 */ /* 0x000fea0003800000 */
.L_x_8:
[----:B------:R-:W-:-:S04]  /*0160*/  SHF.R.U32.HI R8, RZ, 0x1, R0 ;  /* 0x00000001ff087819 */ /* 0x000fc80000011600 */
[----:B------:R-:W-:-:S13]  /*0170*/  ISETP.GE.U32.AND P1, PT, R6, R8, PT ;  /* 0x000000080600720c */ /* 0x000fda0003f26070 */
[----:B------:R-:W-:Y:S01]  /*0180*/  @!P1 LEA R2, R8, R5, 0x2 ;  /* 0x0000000508029211 */ /* 0x000fe200078e10ff */
        /* <DEDUP_REMOVED lines=8> */
.L_x_7:
        /* <DEDUP_REMOVED lines=9> */
.L_x_9:
        /* <DEDUP_REMOVED lines=14> */
.L_x_16:


//--------------------- .text._Z14reductionNaivePfS_i --------------------------
	.section	.text._Z14reductionNaivePfS_i,"ax",@progbits
	.align	128
        .global         _Z14reductionNaivePfS_i
        .type           _Z14reductionNaivePfS_i,@function
        .size           _Z14reductionNaivePfS_i,(.L_x_17 - _Z14reductionNaivePfS_i)
        .other          _Z14reductionNaivePfS_i,@"STO_CUDA_ENTRY STV_DEFAULT"
_Z14reductionNaivePfS_i:
.text._Z14reductionNaivePfS_i:
        /* <DEDUP_REMOVED lines=13> */
[----:B------:R-:W-:Y:S01]  /*00d0*/  UMOV UR4, 0x400 ;  /* 0x0000040000047882 */ /* 0x000fe20000000000 */
[----:B------:R-:W-:Y:S01]  /*00e0*/  UISETP.GE.U32.AND UP0, UPT, UR8, 0x2, UPT ;  /* 0x000000020800788c */ /* 0x000fe2000bf06070 */
[----:B------:R-:W-:Y:S01]  /*00f0*/  ISETP.NE.AND P0, PT, R7, RZ, PT ;  /* 0x000000ff0700720c */ /* 0x000fe20003f05270 */
[----:B0-----:R-:W-:-:S06]  /*0100*/  ULEA UR4, UR5, UR4, 0x18 ;  /* 0x0000000405047291 */ /* 0x001fcc000f8ec0ff */
[----:B------:R-:W-:-:S05]  /*0110*/  LEA R5, R7, UR4, 0x2 ;  /* 0x0000000407057c11 */ /* 0x000fca000f8e10ff */
[----:B--2---:R0:W-:Y:S01]  /*0120*/  STS [R5], R0 ;  /* 0x0000000005007388 */ /* 0x0041e20000000800 */
[----:B------:R-:W-:Y:S06]  /*0130*/  BAR.SYNC.DEFER_BLOCKING 0x0 ;  /* 0x0000000000007b1d */ /* 0x000fec0000010000 */
[----:B------:R-:W-:Y:S05]  /*0140*/  BRA.U !UP0, `(.L_x_10) ;  /* 0x0000000108347547 */ /* 0x000fea000b800000 */
[----:B0-----:R-:W-:-:S07]  /*0150*/  IMAD.MOV.U32 R0, RZ, RZ, 0x1 ;  /* 0x00000001ff007424 */ /* 0x001fce00078e00ff */
.L_x_11:
[----:B------:R-:W-:-:S05]  /*0160*/  SHF.L.U32 R8, R0, 0x1, RZ ;  /* 0x0000000100087819 */ /* 0x000fca00000006ff */
[----:B------:R-:W-:-:S05]  /*0170*/  VIADD R2, R8, 0xffffffff ;  /* 0xffffffff08027836 */ /* 0x000fca0000000000 */
[----:B------:R-:W-:-:S13]  /*0180*/  LOP3.LUT P1, RZ, R2, R7, RZ, 0xc0, !PT ;  /* 0x0000000702ff7212 */ /* 0x000fda000782c0ff */
[----:B------:R-:W-:Y:S01]  /*0190*/  @!P1 LEA R2, R0, R5, 0x2 ;  /* 0x0000000500029211 */ /* 0x000fe200078e10ff */
[----:B------:R-:W-:Y:S01]  /*01a0*/  @!P1 LDS R3, [R5] ;  /* 0x0000000005039984 */ /* 0x000fe20000000800 */
[----:B------:R-:W-:-:S04]  /*01b0*/  MOV R0, R8 ;  /* 0x0000000800007202 */ /* 0x000fc80000000f00 */
[----:B------:R-:W0:Y:S02]  /*01c0*/  @!P1 LDS R2, [R2] ;  /* 0x0000000002029984 */ /* 0x000e240000000800 */
[----:B0-----:R-:W-:-:S05]  /*01d0*/  @!P1 FADD R4, R2, R3 ;  /* 0x0000000302049221 */ /* 0x001fca0000000000 */
[----:B------:R1:W-:Y:S01]  /*01e0*/  @!P1 STS [R5], R4 ;  /* 0x0000000405009388 */ /* 0x0003e20000000800 */
[----:B------:R-:W-:Y:S01]  /*01f0*/  BAR.SYNC.DEFER_BLOCKING 0x0 ;  /* 0x0000000000007b1d */ /* 0x000fe20000010000 */
[----:B------:R-:W-:-:S13]  /*0200*/  ISETP.GE.U32.AND P1, PT, R8, UR8, PT ;  /* 0x0000000808007c0c */ /* 0x000fda000bf26070 */
[----:B-1----:R-:W-:Y:S05]  /*0210*/  @!P1 BRA `(.L_x_11) ;  /* 0xfffffffc00d09947 */ /* 0x002fea000383ffff */
.L_x_10:
        /* <DEDUP_REMOVED lines=9> */
.L_x_12:
        /* <DEDUP_REMOVED lines=13> */
.L_x_17:


//--------------------- .nv.shared._Z16reductionShufflePfS_i --------------------------
	.section	.nv.shared._Z16reductionShufflePfS_i,"aw",@nobits
	.sectionflags	@""
	.align	16
.nv.shared._Z16reductionShufflePfS_i:
	.zero		1152


//--------------------- .nv.shared.reserved.0     --------------------------
	.section	.nv.shared.reserved.0,"aw",@nobits
	.weak		__nv_reservedSMEM_offset_0_alias
	.size		__nv_reservedSMEM_offset_0_alias, 0, 64
	.other		__nv_reservedSMEM_offset_0_alias,@"STO_CUDA_RESERVED_SHARED STV_DEFAULT"
__nv_reservedSMEM_offset_0_alias:
	.zero		0
	.zero		64


//--------------------- .nv.shared._Z19reductionOptimized3PfS_i --------------------------
	.section	.nv.shared._Z19reductionOptimized3PfS_i,"aw",@nobits
	.sectionflags	@""
	.align	16
	.zero		1024


//--------------------- .nv.shared._Z19reductionOptimized2PfS_i --------------------------
	.section	.nv.shared._Z19reductionOptimized2PfS_i,"aw",@nobits
	.sectionflags	@""
	.align	16
	.zero		1024


//--------------------- .nv.shared._Z19reductionOptimized1PfS_i --------------------------
	.section	.nv.shared._Z19reductionOptimized1PfS_i,"aw",@nobits
	.sectionflags	@""
	.align	16
	.zero		1024


//--------------------- .nv.shared._Z14reductionNaivePfS_i --------------------------
	.section	.nv.shared._Z14reductionNaivePfS_i,"aw",@nobits
	.sectionflags	@""
	.align	16
	.zero		1024


//--------------------- .nv.constant0._Z16reductionShufflePfS_i --------------------------
	.section	.nv.constant0._Z16reductionShufflePfS_i,"a",@progbits
	.sectionflags	@""
	.align	4
.nv.constant0._Z16reductionShufflePfS_i:
	.zero		916


//--------------------- .nv.constant0._Z19reductionOptimized3PfS_i --------------------------
	.section	.nv.constant0._Z19reductionOptimized3PfS_i,"a",@progbits
	.sectionflags	@""
	.align	4
.nv.constant0._Z19reductionOptimized3PfS_i:
	.zero		916


//--------------------- .nv.constant0._Z19reductionOptimized2PfS_i --------------------------
	.section	.nv.constant0._Z19reductionOptimized2PfS_i,"a",@progbits
	.sectionflags	@""
	.align	4
.nv.constant0._Z19reductionOptimized2PfS_i:
	.zero		916


//--------------------- .nv.constant0._Z19reductionOptimized1PfS_i --------------------------
	.section	.nv.constant0._Z19reductionOptimized1PfS_i,"a",@progbits
	.sectionflags	@""
	.align	4
.nv.constant0._Z19reductionOptimized1PfS_i:
	.zero		916


//--------------------- .nv.constant0._Z14reductionNaivePfS_i --------------------------
	.section	.nv.constant0._Z14reductionNaivePfS_i,"a",@progbits
	.sectionflags	@""
	.align	4
.nv.constant0._Z14reductionNaivePfS_i:
	.zero		916


//--------------------- SYMBOLS --------------------------

	.type		.nv.reservedSmem.offset0,@object
	.size		.nv.reservedSmem.offset0,0x4
	.type		.nv.reservedSmem.cap,@object
	.size		.nv.reservedSmem.cap,0x4
